//
// Generated by NVIDIA NVVM Compiler
//
// Compiler Build ID: CL-36424714
// Cuda compilation tools, release 13.0, V13.0.88
// Based on NVVM 20.0.0
//

.version 9.0
.target sm_100
.address_size 64

	// .globl	_Z6v1_PDEPdS_S_diiddddddd

.visible .entry _Z6v1_PDEPdS_S_diiddddddd(
	.param .u64 .ptr .align 1 _Z6v1_PDEPdS_S_diiddddddd_param_0,
	.param .u64 .ptr .align 1 _Z6v1_PDEPdS_S_diiddddddd_param_1,
	.param .u64 .ptr .align 1 _Z6v1_PDEPdS_S_diiddddddd_param_2,
	.param .f64 _Z6v1_PDEPdS_S_diiddddddd_param_3,
	.param .u32 _Z6v1_PDEPdS_S_diiddddddd_param_4,
	.param .u32 _Z6v1_PDEPdS_S_diiddddddd_param_5,
	.param .f64 _Z6v1_PDEPdS_S_diiddddddd_param_6,
	.param .f64 _Z6v1_PDEPdS_S_diiddddddd_param_7,
	.param .f64 _Z6v1_PDEPdS_S_diiddddddd_param_8,
	.param .f64 _Z6v1_PDEPdS_S_diiddddddd_param_9,
	.param .f64 _Z6v1_PDEPdS_S_diiddddddd_param_10,
	.param .f64 _Z6v1_PDEPdS_S_diiddddddd_param_11,
	.param .f64 _Z6v1_PDEPdS_S_diiddddddd_param_12
)
{
	.reg .b32 	%r<14>;
	.reg .b64 	%rd<15>;
	.reg .b64 	%fd<12>;

	ld.param.u64 	%rd1, [_Z6v1_PDEPdS_S_diiddddddd_param_0];
	ld.param.u64 	%rd2, [_Z6v1_PDEPdS_S_diiddddddd_param_1];
	ld.param.f64 	%fd1, [_Z6v1_PDEPdS_S_diiddddddd_param_3];
	ld.param.u32 	%r1, [_Z6v1_PDEPdS_S_diiddddddd_param_5];
	cvta.to.global.u64 	%rd3, %rd1;
	cvta.to.global.u64 	%rd4, %rd2;
	mov.u32 	%r2, %ctaid.x;
	mov.u32 	%r3, %ntid.x;
	mov.u32 	%r4, %tid.x;
	mad.lo.s32 	%r5, %r2, %r3, %r4;
	mov.u32 	%r6, %ctaid.y;
	mov.u32 	%r7, %ntid.y;
	mov.u32 	%r8, %tid.y;
	mad.lo.s32 	%r9, %r6, %r7, %r8;
	add.s32 	%r10, %r1, 2;
	mad.lo.s32 	%r11, %r10, %r9, %r10;
	add.s32 	%r12, %r5, %r11;
	add.s32 	%r13, %r12, 1;
	cvt.s64.s32 	%rd5, %r13;
	mul.wide.s32 	%rd6, %r13, 8;
	add.s64 	%rd7, %rd4, %rd6;
	ld.global.f64 	%fd2, [%rd7];
	ld.global.f64 	%fd3, [%rd7+8];
	ld.global.f64 	%fd4, [%rd7+-8];
	add.f64 	%fd5, %fd3, %fd4;
	fma.rn.f64 	%fd6, %fd2, 0dC010000000000000, %fd5;
	cvt.s64.s32 	%rd8, %r1;
	mul.wide.s32 	%rd9, %r1, 8;
	add.s64 	%rd10, %rd7, %rd9;
	ld.global.f64 	%fd7, [%rd10+16];
	add.f64 	%fd8, %fd7, %fd6;
	sub.s64 	%rd11, %rd5, %rd8;
	shl.b64 	%rd12, %rd11, 3;
	add.s64 	%rd13, %rd4, %rd12;
	ld.global.f64 	%fd9, [%rd13+-16];
	add.f64 	%fd10, %fd9, %fd8;
	fma.rn.f64 	%fd11, %fd1, %fd10, %fd2;
	add.s64 	%rd14, %rd3, %rd6;
	st.global.f64 	[%rd14], %fd11;
	ret;

}
	// .globl	_Z6v1_ODEPdS_S_diiddddddd
.visible .entry _Z6v1_ODEPdS_S_diiddddddd(
	.param .u64 .ptr .align 1 _Z6v1_ODEPdS_S_diiddddddd_param_0,
	.param .u64 .ptr .align 1 _Z6v1_ODEPdS_S_diiddddddd_param_1,
	.param .u64 .ptr .align 1 _Z6v1_ODEPdS_S_diiddddddd_param_2,
	.param .f64 _Z6v1_ODEPdS_S_diiddddddd_param_3,
	.param .u32 _Z6v1_ODEPdS_S_diiddddddd_param_4,
	.param .u32 _Z6v1_ODEPdS_S_diiddddddd_param_5,
	.param .f64 _Z6v1_ODEPdS_S_diiddddddd_param_6,
	.param .f64 _Z6v1_ODEPdS_S_diiddddddd_param_7,
	.param .f64 _Z6v1_ODEPdS_S_diiddddddd_param_8,
	.param .f64 _Z6v1_ODEPdS_S_diiddddddd_param_9,
	.param .f64 _Z6v1_ODEPdS_S_diiddddddd_param_10,
	.param .f64 _Z6v1_ODEPdS_S_diiddddddd_param_11,
	.param .f64 _Z6v1_ODEPdS_S_diiddddddd_param_12
)
{
	.reg .b32 	%r<14>;
	.reg .b64 	%rd<8>;
	.reg .b64 	%fd<31>;

	ld.param.u64 	%rd1, [_Z6v1_ODEPdS_S_diiddddddd_param_0];
	ld.param.u64 	%rd2, [_Z6v1_ODEPdS_S_diiddddddd_param_2];
	ld.param.u32 	%r1, [_Z6v1_ODEPdS_S_diiddddddd_param_5];
	ld.param.f64 	%fd1, [_Z6v1_ODEPdS_S_diiddddddd_param_6];
	ld.param.f64 	%fd2, [_Z6v1_ODEPdS_S_diiddddddd_param_7];
	ld.param.f64 	%fd3, [_Z6v1_ODEPdS_S_diiddddddd_param_8];
	ld.param.f64 	%fd4, [_Z6v1_ODEPdS_S_diiddddddd_param_9];
	ld.param.f64 	%fd5, [_Z6v1_ODEPdS_S_diiddddddd_param_10];
	ld.param.f64 	%fd6, [_Z6v1_ODEPdS_S_diiddddddd_param_11];
	ld.param.f64 	%fd7, [_Z6v1_ODEPdS_S_diiddddddd_param_12];
	cvta.to.global.u64 	%rd3, %rd2;
	cvta.to.global.u64 	%rd4, %rd1;
	mov.u32 	%r2, %ctaid.x;
	mov.u32 	%r3, %ntid.x;
	mov.u32 	%r4, %tid.x;
	mov.u32 	%r5, %ctaid.y;
	mov.u32 	%r6, %ntid.y;
	mov.u32 	%r7, %tid.y;
	mad.lo.s32 	%r8, %r5, %r6, %r7;
	add.s32 	%r9, %r1, 2;
	mad.lo.s32 	%r10, %r9, %r8, %r9;
	mad.lo.s32 	%r11, %r2, %r3, %r4;
	add.s32 	%r12, %r11, %r10;
	add.s32 	%r13, %r12, 1;
	mul.wide.s32 	%rd5, %r13, 8;
	add.s64 	%rd6, %rd4, %rd5;
	ld.global.f64 	%fd8, [%rd6];
	mul.f64 	%fd9, %fd1, %fd8;
	sub.f64 	%fd10, %fd8, %fd3;
	mul.f64 	%fd11, %fd9, %fd10;
	add.f64 	%fd12, %fd8, 0dBFF0000000000000;
	mul.f64 	%fd13, %fd12, %fd11;
	add.s64 	%rd7, %rd3, %rd5;
	ld.global.f64 	%fd14, [%rd7];
	fma.rn.f64 	%fd15, %fd8, %fd14, %fd13;
	mul.f64 	%fd16, %fd2, %fd15;
	sub.f64 	%fd17, %fd8, %fd16;
	st.global.f64 	[%rd6], %fd17;
	ld.global.f64 	%fd18, [%rd7];
	mul.f64 	%fd19, %fd5, %fd18;
	add.f64 	%fd20, %fd6, %fd17;
	div.rn.f64 	%fd21, %fd19, %fd20;
	add.f64 	%fd22, %fd4, %fd21;
	mul.f64 	%fd23, %fd2, %fd22;
	neg.f64 	%fd24, %fd18;
	mul.f64 	%fd25, %fd1, %fd17;
	sub.f64 	%fd26, %fd17, %fd7;
	add.f64 	%fd27, %fd26, 0dBFF0000000000000;
	mul.f64 	%fd28, %fd25, %fd27;
	sub.f64 	%fd29, %fd24, %fd28;
	fma.rn.f64 	%fd30, %fd29, %fd23, %fd18;
	st.global.f64 	[%rd7], %fd30;
	ret;

}


// ===== COMPILED SASS (sm_100) =====

	.target	sm_100

	.elftype	@"ET_EXEC"


//--------------------- .note.nv.tkinfo           --------------------------
	.section	.note.nv.tkinfo,"",@"SHT_NOTE"
	.sectionflags	@"SHF_NOTE_NV_TKINFO"
	.tkinfo
        /*0018*/ 	.word	0x00000002
        /*0030*/ 	.string	""
        /*0030*/ 	.string	"ptxas"
        /*0030*/ 	.string	"Cuda compilation tools, release 13.0, V13.0.88"
        /*0030*/ 	.string	"Build cuda_13.0.r13.0/compiler.36424714_0"
        /*0030*/ 	.string	"-arch sm_100 -m 64 "



//--------------------- .note.nv.cuinfo           --------------------------
	.section	.note.nv.cuinfo,"",@"SHT_NOTE"
	.sectionflags	@"SHF_NOTE_NV_CUINFO"
        /*0018*/ 	.short	0x0002
        /*001a*/ 	.short	0x0064
        /*001c*/ 	.short	0x0082
	.zero		2


//--------------------- .nv.info                  --------------------------
	.section	.nv.info,"",@"SHT_CUDA_INFO"
	.align	4


	//----- nvinfo : EIATTR_REGCOUNT
	.align		4
        /*0000*/ 	.byte	0x04, 0x2f
        /*0002*/ 	.short	(.L_1 - .L_0)
	.align		4
.L_0:
        /*0004*/ 	.word	index@(_Z6v1_PDEPdS_S_diiddddddd)
        /*0008*/ 	.word	0x00000011


	//----- nvinfo : EIATTR_FRAME_SIZE
	.align		4
.L_1:
        /*000c*/ 	.byte	0x04, 0x11
        /*000e*/ 	.short	(.L_3 - .L_2)
	.align		4
.L_2:
        /*0010*/ 	.word	index@(_Z6v1_PDEPdS_S_diiddddddd)
        /*0014*/ 	.word	0x00000000


	//----- nvinfo : EIATTR_REGCOUNT
	.align		4
.L_3:
        /*0018*/ 	.byte	0x04, 0x2f
        /*001a*/ 	.short	(.L_5 - .L_4)
	.align		4
.L_4:
        /*001c*/ 	.word	index@(_Z6v1_ODEPdS_S_diiddddddd)
        /*0020*/ 	.word	0x0000001d


	//----- nvinfo : EIATTR_FRAME_SIZE
	.align		4
.L_5:
        /*0024*/ 	.byte	0x04, 0x11
        /*0026*/ 	.short	(.L_7 - .L_6)
	.align		4
.L_6:
        /*0028*/ 	.word	index@($__internal_0_$__cuda_sm20_div_rn_f64_full)
        /*002c*/ 	.word	0x00000000


	//----- nvinfo : EIATTR_FRAME_SIZE
	.align		4
.L_7:
        /*0030*/ 	.byte	0x04, 0x11
        /*0032*/ 	.short	(.L_9 - .L_8)
	.align		4
.L_8:
        /*0034*/ 	.word	index@(_Z6v1_ODEPdS_S_diiddddddd)
        /*0038*/ 	.word	0x00000000


	//----- nvinfo : EIATTR_MIN_STACK_SIZE
	.align		4
.L_9:
        /*003c*/ 	.byte	0x04, 0x12
        /*003e*/ 	.short	(.L_11 - .L_10)
	.align		4
.L_10:
        /*0040*/ 	.word	index@(_Z6v1_ODEPdS_S_diiddddddd)
        /*0044*/ 	.word	0x00000000


	//----- nvinfo : EIATTR_MIN_STACK_SIZE
	.align		4
.L_11:
        /*0048*/ 	.byte	0x04, 0x12
        /*004a*/ 	.short	(.L_13 - .L_12)
	.align		4
.L_12:
        /*004c*/ 	.word	index@(_Z6v1_PDEPdS_S_diiddddddd)
        /*0050*/ 	.word	0x00000000
.L_13:


//--------------------- .nv.compat                --------------------------
	.section	.nv.compat,"",@"SHT_CUDA_COMPAT_INFO"
	.align	4
        /*0000*/ 	.byte	0x02, 0x09, 0x00, 0x00, 0x02, 0x02, 0x01, 0x00, 0x02, 0x05, 0x05, 0x00, 0x03, 0x07, 0x01, 0x01
        /*0010*/ 	.byte	0x02, 0x03, 0x00, 0x00, 0x02, 0x06, 0x01, 0x00, 0x04, 0x0b, 0x08, 0x00, 0x01, 0x00, 0x00, 0x00
        /*0020*/ 	.byte	0x00, 0x00, 0x00, 0x00


//--------------------- .nv.info._Z6v1_ODEPdS_S_diiddddddd --------------------------
	.section	.nv.info._Z6v1_ODEPdS_S_diiddddddd,"",@"SHT_CUDA_INFO"
	.sectionflags	@""
	.align	4


	//----- nvinfo : EIATTR_CUDA_API_VERSION
	.align		4
        /*0000*/ 	.byte	0x04, 0x37
        /*0002*/ 	.short	(.L_15 - .L_14)
.L_14:
        /*0004*/ 	.word	0x00000082


	//----- nvinfo : EIATTR_KPARAM_INFO
	.align		4
.L_15:
        /*0008*/ 	.byte	0x04, 0x17
        /*000a*/ 	.short	(.L_17 - .L_16)
.L_16:
        /*000c*/ 	.word	0x00000000
        /*0010*/ 	.short	0x000c
        /*0012*/ 	.short	0x0058
        /*0014*/ 	.byte	0x00, 0xf0, 0x21, 0x00


	//----- nvinfo : EIATTR_KPARAM_INFO
	.align		4
.L_17:
        /*0018*/ 	.byte	0x04, 0x17
        /*001a*/ 	.short	(.L_19 - .L_18)
.L_18:
        /*001c*/ 	.word	0x00000000
        /*0020*/ 	.short	0x000b
        /*0022*/ 	.short	0x0050
        /*0024*/ 	.byte	0x00, 0xf0, 0x21, 0x00


	//----- nvinfo : EIATTR_KPARAM_INFO
	.align		4
.L_19:
        /*0028*/ 	.byte	0x04, 0x17
        /*002a*/ 	.short	(.L_21 - .L_20)
.L_20:
        /*002c*/ 	.word	0x00000000
        /*0030*/ 	.short	0x000a
        /*0032*/ 	.short	0x0048
        /*0034*/ 	.byte	0x00, 0xf0, 0x21, 0x00


	//----- nvinfo : EIATTR_KPARAM_INFO
	.align		4
.L_21:
        /*0038*/ 	.byte	0x04, 0x17
        /*003a*/ 	.short	(.L_23 - .L_22)
.L_22:
        /*003c*/ 	.word	0x00000000
        /*0040*/ 	.short	0x0009
        /*0042*/ 	.short	0x0040
        /*0044*/ 	.byte	0x00, 0xf0, 0x21, 0x00


	//----- nvinfo : EIATTR_KPARAM_INFO
	.align		4
.L_23:
        /*0048*/ 	.byte	0x04, 0x17
        /*004a*/ 	.short	(.L_25 - .L_24)
.L_24:
        /*004c*/ 	.word	0x00000000
        /*0050*/ 	.short	0x0008
        /*0052*/ 	.short	0x0038
        /*0054*/ 	.byte	0x00, 0xf0, 0x21, 0x00


	//----- nvinfo : EIATTR_KPARAM_INFO
	.align		4
.L_25:
        /*0058*/ 	.byte	0x04, 0x17
        /*005a*/ 	.short	(.L_27 - .L_26)
.L_26:
        /*005c*/ 	.word	0x00000000
        /*0060*/ 	.short	0x0007
        /*0062*/ 	.short	0x0030
        /*0064*/ 	.byte	0x00, 0xf0, 0x21, 0x00


	//----- nvinfo : EIATTR_KPARAM_INFO
	.align		4
.L_27:
        /*0068*/ 	.byte	0x04, 0x17
        /*006a*/ 	.short	(.L_29 - .L_28)
.L_28:
        /*006c*/ 	.word	0x00000000
        /*0070*/ 	.short	0x0006
        /*0072*/ 	.short	0x0028
        /*0074*/ 	.byte	0x00, 0xf0, 0x21, 0x00


	//----- nvinfo : EIATTR_KPARAM_INFO
	.align		4
.L_29:
        /*0078*/ 	.byte	0x04, 0x17
        /*007a*/ 	.short	(.L_31 - .L_30)
.L_30:
        /*007c*/ 	.word	0x00000000
        /*0080*/ 	.short	0x0005
        /*0082*/ 	.short	0x0024
        /*0084*/ 	.byte	0x00, 0xf0, 0x11, 0x00


	//----- nvinfo : EIATTR_KPARAM_INFO
	.align		4
.L_31:
        /*0088*/ 	.byte	0x04, 0x17
        /*008a*/ 	.short	(.L_33 - .L_32)
.L_32:
        /*008c*/ 	.word	0x00000000
        /*0090*/ 	.short	0x0004
        /*0092*/ 	.short	0x0020
        /*0094*/ 	.byte	0x00, 0xf0, 0x11, 0x00


	//----- nvinfo : EIATTR_KPARAM_INFO
	.align		4
.L_33:
        /*0098*/ 	.byte	0x04, 0x17
        /*009a*/ 	.short	(.L_35 - .L_34)
.L_34:
        /*009c*/ 	.word	0x00000000
        /*00a0*/ 	.short	0x0003
        /*00a2*/ 	.short	0x0018
        /*00a4*/ 	.byte	0x00, 0xf0, 0x21, 0x00


	//----- nvinfo : EIATTR_KPARAM_INFO
	.align		4
.L_35:
        /*00a8*/ 	.byte	0x04, 0x17
        /*00aa*/ 	.short	(.L_37 - .L_36)
.L_36:
        /*00ac*/ 	.word	0x00000000
        /*00b0*/ 	.short	0x0002
        /*00b2*/ 	.short	0x0010
        /*00b4*/ 	.byte	0x00, 0xf5, 0x21, 0x00


	//----- nvinfo : EIATTR_KPARAM_INFO
	.align		4
.L_37:
        /*00b8*/ 	.byte	0x04, 0x17
        /*00ba*/ 	.short	(.L_39 - .L_38)
.L_38:
        /*00bc*/ 	.word	0x00000000
        /*00c0*/ 	.short	0x0001
        /*00c2*/ 	.short	0x0008
        /*00c4*/ 	.byte	0x00, 0xf5, 0x21, 0x00


	//----- nvinfo : EIATTR_KPARAM_INFO
	.align		4
.L_39:
        /*00c8*/ 	.byte	0x04, 0x17
        /*00ca*/ 	.short	(.L_41 - .L_40)
.L_40:
        /*00cc*/ 	.word	0x00000000
        /*00d0*/ 	.short	0x0000
        /*00d2*/ 	.short	0x0000
        /*00d4*/ 	.byte	0x00, 0xf5, 0x21, 0x00


	//----- nvinfo : EIATTR_SPARSE_MMA_MASK
	.align		4
.L_41:
        /*00d8*/ 	.byte	0x03, 0x50
        /*00da*/ 	.short	0x0000


	//----- nvinfo : EIATTR_MAXREG_COUNT
	.align		4
        /*00dc*/ 	.byte	0x03, 0x1b
        /*00de*/ 	.short	0x00ff


	//----- nvinfo : EIATTR_MERCURY_ISA_VERSION
	.align		4
        /*00e0*/ 	.byte	0x03, 0x5f
        /*00e2*/ 	.short	0x0101


	//----- nvinfo : EIATTR_VRC_CTA_INIT_COUNT
	.align		4
        /*00e4*/ 	.byte	0x02, 0x4a
	.zero		1
	.zero		1


	//----- nvinfo : EIATTR_EXIT_INSTR_OFFSETS
	.align		4
        /*00e8*/ 	.byte	0x04, 0x1c
        /*00ea*/ 	.short	(.L_43 - .L_42)


	//   ....[0]....
.L_42:
        /*00ec*/ 	.word	0x00000430


	//----- nvinfo : EIATTR_CRS_STACK_SIZE
	.align		4
.L_43:
        /*00f0*/ 	.byte	0x04, 0x1e
        /*00f2*/ 	.short	(.L_45 - .L_44)
.L_44:
        /*00f4*/ 	.word	0x00000000


	//----- nvinfo : EIATTR_CBANK_PARAM_SIZE
	.align		4
.L_45:
        /*00f8*/ 	.byte	0x03, 0x19
        /*00fa*/ 	.short	0x0060


	//----- nvinfo : EIATTR_PARAM_CBANK
	.align		4
        /*00fc*/ 	.byte	0x04, 0x0a
        /*00fe*/ 	.short	(.L_47 - .L_46)
	.align		4
.L_46:
        /*0100*/ 	.word	index@(.nv.constant0._Z6v1_ODEPdS_S_diiddddddd)
        /*0104*/ 	.short	0x0380
        /*0106*/ 	.short	0x0060


	//----- nvinfo : EIATTR_SW_WAR
	.align		4
.L_47:
        /*0108*/ 	.byte	0x04, 0x36
        /*010a*/ 	.short	(.L_49 - .L_48)
.L_48:
        /*010c*/ 	.word	0x00000008
.L_49:


//--------------------- .nv.info._Z6v1_PDEPdS_S_diiddddddd --------------------------
	.section	.nv.info._Z6v1_PDEPdS_S_diiddddddd,"",@"SHT_CUDA_INFO"
	.sectionflags	@""
	.align	4


	//----- nvinfo : EIATTR_CUDA_API_VERSION
	.align		4
        /*0000*/ 	.byte	0x04, 0x37
        /*0002*/ 	.short	(.L_51 - .L_50)
.L_50:
        /*0004*/ 	.word	0x00000082


	//----- nvinfo : EIATTR_KPARAM_INFO
	.align		4
.L_51:
        /*0008*/ 	.byte	0x04, 0x17
        /*000a*/ 	.short	(.L_53 - .L_52)
.L_52:
        /*000c*/ 	.word	0x00000000
        /*0010*/ 	.short	0x000c
        /*0012*/ 	.short	0x0058
        /*0014*/ 	.byte	0x00, 0xf0, 0x21, 0x00


	//----- nvinfo : EIATTR_KPARAM_INFO
	.align		4
.L_53:
        /*0018*/ 	.byte	0x04, 0x17
        /*001a*/ 	.short	(.L_55 - .L_54)
.L_54:
        /*001c*/ 	.word	0x00000000
        /*0020*/ 	.short	0x000b
        /*0022*/ 	.short	0x0050
        /*0024*/ 	.byte	0x00, 0xf0, 0x21, 0x00


	//----- nvinfo : EIATTR_KPARAM_INFO
	.align		4
.L_55:
        /*0028*/ 	.byte	0x04, 0x17
        /*002a*/ 	.short	(.L_57 - .L_56)
.L_56:
        /*002c*/ 	.word	0x00000000
        /*0030*/ 	.short	0x000a
        /*0032*/ 	.short	0x0048
        /*0034*/ 	.byte	0x00, 0xf0, 0x21, 0x00


	//----- nvinfo : EIATTR_KPARAM_INFO
	.align		4
.L_57:
        /*0038*/ 	.byte	0x04, 0x17
        /*003a*/ 	.short	(.L_59 - .L_58)
.L_58:
        /*003c*/ 	.word	0x00000000
        /*0040*/ 	.short	0x0009
        /*0042*/ 	.short	0x0040
        /*0044*/ 	.byte	0x00, 0xf0, 0x21, 0x00


	//----- nvinfo : EIATTR_KPARAM_INFO
	.align		4
.L_59:
        /*0048*/ 	.byte	0x04, 0x17
        /*004a*/ 	.short	(.L_61 - .L_60)
.L_60:
        /*004c*/ 	.word	0x00000000
        /*0050*/ 	.short	0x0008
        /*0052*/ 	.short	0x0038
        /*0054*/ 	.byte	0x00, 0xf0, 0x21, 0x00


	//----- nvinfo : EIATTR_KPARAM_INFO
	.align		4
.L_61:
        /*0058*/ 	.byte	0x04, 0x17
        /*005a*/ 	.short	(.L_63 - .L_62)
.L_62:
        /*005c*/ 	.word	0x00000000
        /*0060*/ 	.short	0x0007
        /*0062*/ 	.short	0x0030
        /*0064*/ 	.byte	0x00, 0xf0, 0x21, 0x00


	//----- nvinfo : EIATTR_KPARAM_INFO
	.align		4
.L_63:
        /*0068*/ 	.byte	0x04, 0x17
        /*006a*/ 	.short	(.L_65 - .L_64)
.L_64:
        /*006c*/ 	.word	0x00000000
        /*0070*/ 	.short	0x0006
        /*0072*/ 	.short	0x0028
        /*0074*/ 	.byte	0x00, 0xf0, 0x21, 0x00


	//----- nvinfo : EIATTR_KPARAM_INFO
	.align		4
.L_65:
        /*0078*/ 	.byte	0x04, 0x17
        /*007a*/ 	.short	(.L_67 - .L_66)
.L_66:
        /*007c*/ 	.word	0x00000000
        /*0080*/ 	.short	0x0005
        /*0082*/ 	.short	0x0024
        /*0084*/ 	.byte	0x00, 0xf0, 0x11, 0x00


	//----- nvinfo : EIATTR_KPARAM_INFO
	.align		4
.L_67:
        /*0088*/ 	.byte	0x04, 0x17
        /*008a*/ 	.short	(.L_69 - .L_68)
.L_68:
        /*008c*/ 	.word	0x00000000
        /*0090*/ 	.short	0x0004
        /*0092*/ 	.short	0x0020
        /*0094*/ 	.byte	0x00, 0xf0, 0x11, 0x00


	//----- nvinfo : EIATTR_KPARAM_INFO
	.align		4
.L_69:
        /*0098*/ 	.byte	0x04, 0x17
        /*009a*/ 	.short	(.L_71 - .L_70)
.L_70:
        /*009c*/ 	.word	0x00000000
        /*00a0*/ 	.short	0x0003
        /*00a2*/ 	.short	0x0018
        /*00a4*/ 	.byte	0x00, 0xf0, 0x21, 0x00


	//----- nvinfo : EIATTR_KPARAM_INFO
	.align		4
.L_71:
        /*00a8*/ 	.byte	0x04, 0x17
        /*00aa*/ 	.short	(.L_73 - .L_72)
.L_72:
        /*00ac*/ 	.word	0x00000000
        /*00b0*/ 	.short	0x0002
        /*00b2*/ 	.short	0x0010
        /*00b4*/ 	.byte	0x00, 0xf5, 0x21, 0x00


	//----- nvinfo : EIATTR_KPARAM_INFO
	.align		4
.L_73:
        /*00b8*/ 	.byte	0x04, 0x17
        /*00ba*/ 	.short	(.L_75 - .L_74)
.L_74:
        /*00bc*/ 	.word	0x00000000
        /*00c0*/ 	.short	0x0001
        /*00c2*/ 	.short	0x0008
        /*00c4*/ 	.byte	0x00, 0xf5, 0x21, 0x00


	//----- nvinfo : EIATTR_KPARAM_INFO
	.align		4
.L_75:
        /*00c8*/ 	.byte	0x04, 0x17
        /*00ca*/ 	.short	(.L_77 - .L_76)
.L_76:
        /*00cc*/ 	.word	0x00000000
        /*00d0*/ 	.short	0x0000
        /*00d2*/ 	.short	0x0000
        /*00d4*/ 	.byte	0x00, 0xf5, 0x21, 0x00


	//----- nvinfo : EIATTR_SPARSE_MMA_MASK
	.align		4
.L_77:
        /*00d8*/ 	.byte	0x03, 0x50
        /*00da*/ 	.short	0x0000


	//----- nvinfo : EIATTR_MAXREG_COUNT
	.align		4
        /*00dc*/ 	.byte	0x03, 0x1b
        /*00de*/ 	.short	0x00ff


	//----- nvinfo : EIATTR_MERCURY_ISA_VERSION
	.align		4
        /*00e0*/ 	.byte	0x03, 0x5f
        /*00e2*/ 	.short	0x0101


	//----- nvinfo : EIATTR_VRC_CTA_INIT_COUNT
	.align		4
        /*00e4*/ 	.byte	0x02, 0x4a
	.zero		1
	.zero		1


	//----- nvinfo : EIATTR_EXIT_INSTR_OFFSETS
	.align		4
        /*00e8*/ 	.byte	0x04, 0x1c
        /*00ea*/ 	.short	(.L_79 - .L_78)


	//   ....[0]....
.L_78:
        /*00ec*/ 	.word	0x00000250


	//----- nvinfo : EIATTR_CBANK_PARAM_SIZE
	.align		4
.L_79:
        /*00f0*/ 	.byte	0x03, 0x19
        /*00f2*/ 	.short	0x0060


	//----- nvinfo : EIATTR_PARAM_CBANK
	.align		4
        /*00f4*/ 	.byte	0x04, 0x0a
        /*00f6*/ 	.short	(.L_81 - .L_80)
	.align		4
.L_80:
        /*00f8*/ 	.word	index@(.nv.constant0._Z6v1_PDEPdS_S_diiddddddd)
        /*00fc*/ 	.short	0x0380
        /*00fe*/ 	.short	0x0060


	//----- nvinfo : EIATTR_SW_WAR
	.align		4
.L_81:
        /*0100*/ 	.byte	0x04, 0x36
        /*0102*/ 	.short	(.L_83 - .L_82)
.L_82:
        /*0104*/ 	.word	0x00000008
.L_83:


//--------------------- .nv.callgraph             --------------------------
	.section	.nv.callgraph,"",@"SHT_CUDA_CALLGRAPH"
	.align	4
	.sectionentsize	8
	.align		4
        /*0000*/ 	.word	0x00000000
	.align		4
        /*0004*/ 	.word	0xffffffff
	.align		4
        /*0008*/ 	.word	0x00000000
	.align		4
        /*000c*/ 	.word	0xfffffffe
	.align		4
        /*0010*/ 	.word	0x00000000
	.align		4
        /*0014*/ 	.word	0xfffffffd
	.align		4
        /*0018*/ 	.word	0x00000000
	.align		4
        /*001c*/ 	.word	0xfffffffc


//--------------------- .text._Z6v1_ODEPdS_S_diiddddddd --------------------------
	.section	.text._Z6v1_ODEPdS_S_diiddddddd,"ax",@progbits
	.align	128
        .global         _Z6v1_ODEPdS_S_diiddddddd
        .type           _Z6v1_ODEPdS_S_diiddddddd,@function
        .size           _Z6v1_ODEPdS_S_diiddddddd,(.L_x_9 - _Z6v1_ODEPdS_S_diiddddddd)
        .other          _Z6v1_ODEPdS_S_diiddddddd,@"STO_CUDA_ENTRY STV_DEFAULT"
_Z6v1_ODEPdS_S_diiddddddd:
.text._Z6v1_ODEPdS_S_diiddddddd:
[----:B------:R-:W-:Y:S01]  /*0000*/  LDC R1, c[0x0][0x37c] ;  /* 0x0000df00ff017b82 */ /* 0x000fe20000000800 */
[----:B------:R-:W0:Y:S07]  /*0010*/  S2R R9, SR_TID.Y ;  /* 0x0000000000097919 */ /* 0x000e2e0000002200 */
[----:B------:R-:W1:Y:S01]  /*0020*/  LDC R7, c[0x0][0x360] ;  /* 0x0000d800ff077b82 */ /* 0x000e620000000800 */
[----:B------:R-:W2:Y:S01]  /*0030*/  LDCU.128 UR8, c[0x0][0x3b0] ;  /* 0x00007600ff0877ac */ /* 0x000ea20008000c00 */
[----:B------:R-:W1:Y:S06]  /*0040*/  S2R R4, SR_TID.X ;  /* 0x0000000000047919 */ /* 0x000e6c0000002100 */
[----:B------:R-:W0:Y:S08]  /*0050*/  S2UR UR4, SR_CTAID.Y ;  /* 0x00000000000479c3 */ /* 0x000e300000002600 */
[----:B------:R-:W3:Y:S08]  /*0060*/  LDC R5, c[0x0][0x3a4] ;  /* 0x0000e900ff057b82 */ /* 0x000ef00000000800 */
[----:B------:R-:W0:Y:S08]  /*0070*/  LDC R0, c[0x0][0x364] ;  /* 0x0000d900ff007b82 */ /* 0x000e300000000800 */
[----:B------:R-:W1:Y:S08]  /*0080*/  S2UR UR6, SR_CTAID.X ;  /* 0x00000000000679c3 */ /* 0x000e700000002500 */
[----:B------:R-:W4:Y:S01]  /*0090*/  LDC.64 R2, c[0x0][0x380] ;  /* 0x0000e000ff027b82 */ /* 0x000f220000000a00 */
[----:B---3--:R-:W-:-:S02]  /*00a0*/  VIADD R5, R5, 0x2 ;  /* 0x0000000205057836 */ /* 0x008fc40000000000 */
[----:B0-----:R-:W-:Y:S01]  /*00b0*/  IMAD R0, R0, UR4, R9 ;  /* 0x0000000400007c24 */ /* 0x001fe2000f8e0209 */
[----:B------:R-:W0:Y:S04]  /*00c0*/  LDCU.64 UR4, c[0x0][0x358] ;  /* 0x00006b00ff0477ac */ /* 0x000e280008000a00 */
[----:B------:R-:W3:Y:S01]  /*00d0*/  LDC.64 R8, c[0x0][0x390] ;  /* 0x0000e400ff087b82 */ /* 0x000ee20000000a00 */
[----:B------:R-:W-:Y:S02]  /*00e0*/  IMAD R0, R0, R5, R5 ;  /* 0x0000000500007224 */ /* 0x000fe400078e0205 */
[----:B-1----:R-:W-:Y:S01]  /*00f0*/  IMAD R7, R7, UR6, R4 ;  /* 0x0000000607077c24 */ /* 0x002fe2000f8e0204 */
[----:B------:R-:W1:Y:S04]  /*0100*/  LDCU.64 UR6, c[0x0][0x3a8] ;  /* 0x00007500ff0677ac */ /* 0x000e680008000a00 */
[----:B------:R-:W-:-:S05]  /*0110*/  IADD3 R5, PT, PT, R7, 0x1, R0 ;  /* 0x0000000107057810 */ /* 0x000fca0007ffe000 */
[----:B----4-:R-:W-:-:S05]  /*0120*/  IMAD.WIDE R2, R5, 0x8, R2 ;  /* 0x0000000805027825 */ /* 0x010fca00078e0202 */
[----:B0-----:R-:W1:Y:S01]  /*0130*/  LDG.E.64 R6, desc[UR4][R2.64] ;  /* 0x0000000402067981 */ /* 0x001e62000c1e1b00 */
[----:B---3--:R-:W-:-:S05]  /*0140*/  IMAD.WIDE R8, R5, 0x8, R8 ;  /* 0x0000000805087825 */ /* 0x008fca00078e0208 */
[----:B------:R-:W3:Y:S01]  /*0150*/  LDG.E.64 R14, desc[UR4][R8.64] ;  /* 0x00000004080e7981 */ /* 0x000ee2000c1e1b00 */
[C---:B-1----:R-:W-:Y:S01]  /*0160*/  DMUL R4, R6.reuse, UR6 ;  /* 0x0000000606047c28 */ /* 0x042fe20008000000 */
[----:B------:R-:W0:Y:S01]  /*0170*/  LDCU.64 UR6, c[0x0][0x3d0] ;  /* 0x00007a00ff0677ac */ /* 0x000e220008000a00 */
[C---:B--2---:R-:W-:Y:S02]  /*0180*/  DADD R10, R6.reuse, -UR10 ;  /* 0x8000000a060a7e29 */ /* 0x044fe40008000000 */
[----:B------:R-:W-:-:S06]  /*0190*/  DADD R12, R6, -1 ;  /* 0xbff00000060c7429 */ /* 0x000fcc0000000000 */
[----:B------:R-:W-:-:S08]  /*01a0*/  DMUL R4, R4, R10 ;  /* 0x0000000a04047228 */ /* 0x000fd00000000000 */
[----:B------:R-:W-:-:S08]  /*01b0*/  DMUL R4, R4, R12 ;  /* 0x0000000c04047228 */ /* 0x000fd00000000000 */
[----:B---3--:R-:W-:-:S08]  /*01c0*/  DFMA R4, R6, R14, R4 ;  /* 0x0000000e0604722b */ /* 0x008fd00000000004 */
[----:B------:R-:W-:-:S07]  /*01d0*/  DFMA R6, -R4, UR8, R6 ;  /* 0x0000000804067c2b */ /* 0x000fce0008000106 */
[----:B------:R1:W-:Y:S04]  /*01e0*/  STG.E.64 desc[UR4][R2.64], R6 ;  /* 0x0000000602007986 */ /* 0x0003e8000c101b04 */
[----:B------:R-:W2:Y:S01]  /*01f0*/  LDG.E.64 R4, desc[UR4][R8.64] ;  /* 0x0000000408047981 */ /* 0x000ea2000c1e1b00 */
[----:B0-----:R-:W-:Y:S01]  /*0200*/  DADD R10, R6, UR6 ;  /* 0x00000006060a7e29 */ /* 0x001fe20008000000 */
[----:B------:R-:W-:Y:S01]  /*0210*/  IMAD.MOV.U32 R12, RZ, RZ, 0x1 ;  /* 0x00000001ff0c7424 */ /* 0x000fe200078e00ff */
[----:B------:R-:W2:Y:S01]  /*0220*/  LDCU.64 UR6, c[0x0][0x3c8] ;  /* 0x00007900ff0677ac */ /* 0x000ea20008000a00 */
[----:B------:R-:W-:Y:S03]  /*0230*/  BSSY.RECONVERGENT B0, `(.L_x_0) ;  /* 0x0000013000007945 */ /* 0x000fe60003800200 */
[----:B------:R-:W0:Y:S02]  /*0240*/  MUFU.RCP64H R13, R11 ;  /* 0x0000000b000d7308 */ /* 0x000e240000001800 */
[----:B0-----:R-:W-:-:S08]  /*0250*/  DFMA R14, -R10, R12, 1 ;  /* 0x3ff000000a0e742b */ /* 0x001fd0000000010c */
[----:B------:R-:W-:-:S08]  /*0260*/  DFMA R14, R14, R14, R14 ;  /* 0x0000000e0e0e722b */ /* 0x000fd0000000000e */
[----:B------:R-:W-:-:S08]  /*0270*/  DFMA R14, R12, R14, R12 ;  /* 0x0000000e0c0e722b */ /* 0x000fd0000000000c */
[----:B------:R-:W-:-:S08]  /*0280*/  DFMA R16, -R10, R14, 1 ;  /* 0x3ff000000a10742b */ /* 0x000fd0000000010e */
[----:B------:R-:W-:Y:S02]  /*0290*/  DFMA R16, R14, R16, R14 ;  /* 0x000000100e10722b */ /* 0x000fe4000000000e */
[----:B--2---:R-:W-:-:S08]  /*02a0*/  DMUL R12, R4, UR6 ;  /* 0x00000006040c7c28 */ /* 0x004fd00008000000 */
[----:B-1----:R-:W-:Y:S02]  /*02b0*/  DMUL R2, R12, R16 ;  /* 0x000000100c027228 */ /* 0x002fe40000000000 */
[----:B------:R-:W-:-:S06]  /*02c0*/  FSETP.GEU.AND P1, PT, |R13|, 6.5827683646048100446e-37, PT ;  /* 0x036000000d00780b */ /* 0x000fcc0003f2e200 */
[----:B------:R-:W-:-:S08]  /*02d0*/  DFMA R14, -R10, R2, R12 ;  /* 0x000000020a0e722b */ /* 0x000fd0000000010c */
[----:B------:R-:W-:-:S10]  /*02e0*/  DFMA R2, R16, R14, R2 ;  /* 0x0000000e1002722b */ /* 0x000fd40000000002 */
[----:B------:R-:W-:-:S05]  /*02f0*/  FFMA R0, RZ, R11, R3 ;  /* 0x0000000bff007223 */ /* 0x000fca0000000003 */
[----:B------:R-:W-:-:S13]  /*0300*/  FSETP.GT.AND P0, PT, |R0|, 1.469367938527859385e-39, PT ;  /* 0x001000000000780b */ /* 0x000fda0003f04200 */
[----:B------:R-:W-:Y:S05]  /*0310*/  @P0 BRA P1, `(.L_x_1) ;  /* 0x0000000000100947 */ /* 0x000fea0000800000 */
[----:B------:R-:W-:-:S07]  /*0320*/  MOV R0, 0x340 ;  /* 0x0000034000007802 */ /* 0x000fce0000000f00 */
[----:B------:R-:W-:Y:S05]  /*0330*/  CALL.REL.NOINC `($__internal_0_$__cuda_sm20_div_rn_f64_full) ;  /* 0x0000000000407944 */ /* 0x000fea0003c00000 */
[----:B------:R-:W-:Y:S02]  /*0340*/  IMAD.MOV.U32 R2, RZ, RZ, R18 ;  /* 0x000000ffff027224 */ /* 0x000fe400078e0012 */
[----:B------:R-:W-:-:S07]  /*0350*/  IMAD.MOV.U32 R3, RZ, RZ, R19 ;  /* 0x000000ffff037224 */ /* 0x000fce00078e0013 */
.L_x_1:
[----:B------:R-:W-:Y:S05]  /*0360*/  BSYNC.RECONVERGENT B0 ;  /* 0x0000000000007941 */ /* 0x000fea0003800200 */
.L_x_0:
[----:B------:R-:W0:Y:S01]  /*0370*/  LDCU.64 UR8, c[0x0][0x3d8] ;  /* 0x00007b00ff0877ac */ /* 0x000e220008000a00 */
[----:B------:R-:W1:Y:S01]  /*0380*/  LDCU.64 UR6, c[0x0][0x3c0] ;  /* 0x00007800ff0677ac */ /* 0x000e620008000a00 */
[----:B------:R-:W2:Y:S01]  /*0390*/  LDCU.64 UR12, c[0x0][0x3a8] ;  /* 0x00007500ff0c77ac */ /* 0x000ea20008000a00 */
[----:B------:R-:W3:Y:S01]  /*03a0*/  LDCU.64 UR10, c[0x0][0x3b0] ;  /* 0x00007600ff0a77ac */ /* 0x000ee20008000a00 */
[----:B0-----:R-:W-:Y:S02]  /*03b0*/  DADD R10, R6, -UR8 ;  /* 0x80000008060a7e29 */ /* 0x001fe40008000000 */
[----:B-1----:R-:W-:Y:S02]  /*03c0*/  DADD R2, R2, UR6 ;  /* 0x0000000602027e29 */ /* 0x002fe40008000000 */
[----:B--2---:R-:W-:-:S04]  /*03d0*/  DMUL R6, R6, UR12 ;  /* 0x0000000c06067c28 */ /* 0x004fc80008000000 */
[----:B------:R-:W-:Y:S02]  /*03e0*/  DADD R10, R10, -1 ;  /* 0xbff000000a0a7429 */ /* 0x000fe40000000000 */
[----:B---3--:R-:W-:-:S06]  /*03f0*/  DMUL R2, R2, UR10 ;  /* 0x0000000a02027c28 */ /* 0x008fcc0008000000 */
[----:B------:R-:W-:-:S08]  /*0400*/  DFMA R6, -R6, R10, -R4 ;  /* 0x0000000a0606722b */ /* 0x000fd00000000904 */
[----:B------:R-:W-:-:S07]  /*0410*/  DFMA R2, R2, R6, R4 ;  /* 0x000000060202722b */ /* 0x000fce0000000004 */
[----:B------:R-:W-:Y:S01]  /*0420*/  STG.E.64 desc[UR4][R8.64], R2 ;  /* 0x0000000208007986 */ /* 0x000fe2000c101b04 */
[----:B------:R-:W-:Y:S05]  /*0430*/  EXIT ;  /* 0x000000000000794d */ /* 0x000fea0003800000 */
        .weak           $__internal_0_$__cuda_sm20_div_rn_f64_full
        .type           $__internal_0_$__cuda_sm20_div_rn_f64_full,@function
        .size           $__internal_0_$__cuda_sm20_div_rn_f64_full,(.L_x_9 - $__internal_0_$__cuda_sm20_div_rn_f64_full)
$__internal_0_$__cuda_sm20_div_rn_f64_full:
[C---:B------:R-:W-:Y:S01]  /*0440*/  FSETP.GEU.AND P0, PT, |R11|.reuse, 1.469367938527859385e-39, PT ;  /* 0x001000000b00780b */ /* 0x040fe20003f0e200 */
[----:B------:R-:W-:Y:S01]  /*0450*/  IMAD.MOV.U32 R14, RZ, RZ, 0x1 ;  /* 0x00000001ff0e7424 */ /* 0x000fe200078e00ff */
[----:B------:R-:W-:Y:S01]  /*0460*/  LOP3.LUT R2, R11, 0x800fffff, RZ, 0xc0, !PT ;  /* 0x800fffff0b027812 */ /* 0x000fe200078ec0ff */
[----:B------:R-:W-:Y:S01]  /*0470*/  IMAD.MOV.U32 R21, RZ, RZ, 0x1ca00000 ;  /* 0x1ca00000ff157424 */ /* 0x000fe200078e00ff */
[C---:B------:R-:W-:Y:S01]  /*0480*/  FSETP.GEU.AND P2, PT, |R13|.reuse, 1.469367938527859385e-39, PT ;  /* 0x001000000d00780b */ /* 0x040fe20003f4e200 */
[----:B------:R-:W-:Y:S01]  /*0490*/  BSSY.RECONVERGENT B1, `(.L_x_2) ;  /* 0x0000052000017945 */ /* 0x000fe20003800200 */
[----:B------:R-:W-:Y:S01]  /*04a0*/  LOP3.LUT R3, R2, 0x3ff00000, RZ, 0xfc, !PT ;  /* 0x3ff0000002037812 */ /* 0x000fe200078efcff */
[----:B------:R-:W-:Y:S01]  /*04b0*/  IMAD.MOV.U32 R2, RZ, RZ, R10 ;  /* 0x000000ffff027224 */ /* 0x000fe200078e000a */
[----:B------:R-:W-:Y:S02]  /*04c0*/  LOP3.LUT R20, R13, 0x7ff00000, RZ, 0xc0, !PT ;  /* 0x7ff000000d147812 */ /* 0x000fe400078ec0ff */
[----:B------:R-:W-:-:S03]  /*04d0*/  LOP3.LUT R23, R11, 0x7ff00000, RZ, 0xc0, !PT ;  /* 0x7ff000000b177812 */ /* 0x000fc600078ec0ff */
[----:B------:R-:W-:Y:S01]  /*04e0*/  @!P0 DMUL R2, R10, 8.98846567431157953865e+307 ;  /* 0x7fe000000a028828 */ /* 0x000fe20000000000 */
[C---:B------:R-:W-:Y:S01]  /*04f0*/  ISETP.GE.U32.AND P1, PT, R20.reuse, R23, PT ;  /* 0x000000171400720c */ /* 0x040fe20003f26070 */
[----:B------:R-:W-:Y:S02]  /*0500*/  IMAD.MOV.U32 R22, RZ, RZ, R20 ;  /* 0x000000ffff167224 */ /* 0x000fe400078e0014 */
[----:B------:R-:W-:Y:S02]  /*0510*/  @!P2 LOP3.LUT R19, R11, 0x7ff00000, RZ, 0xc0, !PT ;  /* 0x7ff000000b13a812 */ /* 0x000fe400078ec0ff */
[----:B------:R-:W0:Y:S02]  /*0520*/  MUFU.RCP64H R15, R3 ;  /* 0x00000003000f7308 */ /* 0x000e240000001800 */
[----:B------:R-:W-:Y:S02]  /*0530*/  @!P2 ISETP.GE.U32.AND P3, PT, R20, R19, PT ;  /* 0x000000131400a20c */ /* 0x000fe40003f66070 */
[----:B------:R-:W-:-:S02]  /*0540*/  @!P0 LOP3.LUT R23, R3, 0x7ff00000, RZ, 0xc0, !PT ;  /* 0x7ff0000003178812 */ /* 0x000fc400078ec0ff */
[----:B------:R-:W-:-:S04]  /*0550*/  @!P2 SEL R19, R21, 0x63400000, !P3 ;  /* 0x634000001513a807 */ /* 0x000fc80005800000 */
[----:B------:R-:W-:-:S04]  /*0560*/  @!P2 LOP3.LUT R24, R19, 0x80000000, R13, 0xf8, !PT ;  /* 0x800000001318a812 */ /* 0x000fc800078ef80d */
[----:B------:R-:W-:Y:S01]  /*0570*/  @!P2 LOP3.LUT R25, R24, 0x100000, RZ, 0xfc, !PT ;  /* 0x001000001819a812 */ /* 0x000fe200078efcff */
[----:B------:R-:W-:Y:S01]  /*0580*/  @!P2 IMAD.MOV.U32 R24, RZ, RZ, RZ ;  /* 0x000000ffff18a224 */ /* 0x000fe200078e00ff */
[----:B0-----:R-:W-:-:S08]  /*0590*/  DFMA R16, R14, -R2, 1 ;  /* 0x3ff000000e10742b */ /* 0x001fd00000000802 */
[----:B------:R-:W-:-:S08]  /*05a0*/  DFMA R16, R16, R16, R16 ;  /* 0x000000101010722b */ /* 0x000fd00000000010 */
[----:B------:R-:W-:Y:S01]  /*05b0*/  DFMA R16, R14, R16, R14 ;  /* 0x000000100e10722b */ /* 0x000fe2000000000e */
[----:B------:R-:W-:Y:S01]  /*05c0*/  SEL R15, R21, 0x63400000, !P1 ;  /* 0x63400000150f7807 */ /* 0x000fe20004800000 */
[----:B------:R-:W-:-:S03]  /*05d0*/  IMAD.MOV.U32 R14, RZ, RZ, R12 ;  /* 0x000000ffff0e7224 */ /* 0x000fc600078e000c */
[----:B------:R-:W-:-:S03]  /*05e0*/  LOP3.LUT R15, R15, 0x800fffff, R13, 0xf8, !PT ;  /* 0x800fffff0f0f7812 */ /* 0x000fc600078ef80d */
[----:B------:R-:W-:-:S03]  /*05f0*/  DFMA R18, R16, -R2, 1 ;  /* 0x3ff000001012742b */ /* 0x000fc60000000802 */
[----:B------:R-:W-:-:S05]  /*0600*/  @!P2 DFMA R14, R14, 2, -R24 ;  /* 0x400000000e0ea82b */ /* 0x000fca0000000818 */
[----:B------:R-:W-:-:S05]  /*0610*/  DFMA R16, R16, R18, R16 ;  /* 0x000000121010722b */ /* 0x000fca0000000010 */
[----:B------:R-:W-:-:S03]  /*0620*/  @!P2 LOP3.LUT R22, R15, 0x7ff00000, RZ, 0xc0, !PT ;  /* 0x7ff000000f16a812 */ /* 0x000fc600078ec0ff */
[----:B------:R-:W-:Y:S02]  /*0630*/  DMUL R18, R16, R14 ;  /* 0x0000000e10127228 */ /* 0x000fe40000000000 */
[----:B------:R-:W-:-:S05]  /*0640*/  VIADD R26, R22, 0xffffffff ;  /* 0xffffffff161a7836 */ /* 0x000fca0000000000 */
[----:B------:R-:W-:Y:S01]  /*0650*/  ISETP.GT.U32.AND P0, PT, R26, 0x7feffffe, PT ;  /* 0x7feffffe1a00780c */ /* 0x000fe20003f04070 */
[----:B------:R-:W-:Y:S01]  /*0660*/  VIADD R26, R23, 0xffffffff ;  /* 0xffffffff171a7836 */ /* 0x000fe20000000000 */
[----:B------:R-:W-:-:S04]  /*0670*/  DFMA R24, R18, -R2, R14 ;  /* 0x800000021218722b */ /* 0x000fc8000000000e */
[----:B------:R-:W-:-:S04]  /*0680*/  ISETP.GT.U32.OR P0, PT, R26, 0x7feffffe, P0 ;  /* 0x7feffffe1a00780c */ /* 0x000fc80000704470 */
[----:B------:R-:W-:-:S09]  /*0690*/  DFMA R16, R16, R24, R18 ;  /* 0x000000181010722b */ /* 0x000fd20000000012 */
[----:B------:R-:W-:Y:S05]  /*06a0*/  @P0 BRA `(.L_x_3) ;  /* 0x00000000006c0947 */ /* 0x000fea0003800000 */
[----:B------:R-:W-:-:S04]  /*06b0*/  LOP3.LUT R13, R11, 0x7ff00000, RZ, 0xc0, !PT ;  /* 0x7ff000000b0d7812 */ /* 0x000fc800078ec0ff */
[CC--:B------:R-:W-:Y:S02]  /*06c0*/  VIADDMNMX R12, R20.reuse, -R13.reuse, 0xb9600000, !PT ;  /* 0xb9600000140c7446 */ /* 0x0c0fe4000780090d */
[----:B------:R-:W-:Y:S01]  /*06d0*/  ISETP.GE.U32.AND P0, PT, R20, R13, PT ;  /* 0x0000000d1400720c */ /* 0x000fe20003f06070 */
[----:B------:R-:W-:Y:S01]  /*06e0*/  IMAD.MOV.U32 R20, RZ, RZ, RZ ;  /* 0x000000ffff147224 */ /* 0x000fe200078e00ff */
[----:B------:R-:W-:Y:S02]  /*06f0*/  VIMNMX R12, PT, PT, R12, 0x46a00000, PT ;  /* 0x46a000000c0c7848 */ /* 0x000fe40003fe0100 */
[----:B------:R-:W-:-:S05]  /*0700*/  SEL R21, R21, 0x63400000, !P0 ;  /* 0x6340000015157807 */ /* 0x000fca0004000000 */
[----:B------:R-:W-:-:S04]  /*0710*/  IMAD.IADD R12, R12, 0x1, -R21 ;  /* 0x000000010c0c7824 */ /* 0x000fc800078e0a15 */
[----:B------:R-:W-:-:S06]  /*0720*/  VIADD R21, R12, 0x7fe00000 ;  /* 0x7fe000000c157836 */ /* 0x000fcc0000000000 */
[----:B------:R-:W-:-:S10]  /*0730*/  DMUL R18, R16, R20 ;  /* 0x0000001410127228 */ /* 0x000fd40000000000 */
[----:B------:R-:W-:-:S13]  /*0740*/  FSETP.GTU.AND P0, PT, |R19|, 1.469367938527859385e-39, PT ;  /* 0x001000001300780b */ /* 0x000fda0003f0c200 */
[----:B------:R-:W-:Y:S05]  /*0750*/  @P0 BRA `(.L_x_4) ;  /* 0x0000000000940947 */ /* 0x000fea0003800000 */
[----:B------:R-:W-:Y:S01]  /*0760*/  DFMA R2, R16, -R2, R14 ;  /* 0x800000021002722b */ /* 0x000fe2000000000e */
[----:B------:R-:W-:-:S09]  /*0770*/  IMAD.MOV.U32 R20, RZ, RZ, RZ ;  /* 0x000000ffff147224 */ /* 0x000fd200078e00ff */
[C---:B------:R-:W-:Y:S02]  /*0780*/  FSETP.NEU.AND P0, PT, R3.reuse, RZ, PT ;  /* 0x000000ff0300720b */ /* 0x040fe40003f0d000 */
[----:B------:R-:W-:-:S04]  /*0790*/  LOP3.LUT R11, R3, 0x80000000, R11, 0x48, !PT ;  /* 0x80000000030b7812 */ /* 0x000fc800078e480b */
[----:B------:R-:W-:-:S07]  /*07a0*/  LOP3.LUT R21, R11, R21, RZ, 0xfc, !PT ;  /* 0x000000150b157212 */ /* 0x000fce00078efcff */
[----:B------:R-:W-:Y:S05]  /*07b0*/  @!P0 BRA `(.L_x_4) ;  /* 0x00000000007c8947 */ /* 0x000fea0003800000 */
[----:B------:R-:W-:Y:S02]  /*07c0*/  IMAD.MOV R3, RZ, RZ, -R12 ;  /* 0x000000ffff037224 */ /* 0x000fe400078e0a0c */
[----:B------:R-:W-:-:S06]  /*07d0*/  IMAD.MOV.U32 R2, RZ, RZ, RZ ;  /* 0x000000ffff027224 */ /* 0x000fcc00078e00ff */
[----:B------:R-:W-:Y:S02]  /*07e0*/  DFMA R2, R18, -R2, R16 ;  /* 0x800000021202722b */ /* 0x000fe40000000010 */
[----:B------:R-:W-:-:S04]  /*07f0*/  DMUL.RP R16, R16, R20 ;  /* 0x0000001410107228 */ /* 0x000fc80000008000 */
[----:B------:R-:W-:-:S04]  /*0800*/  IADD3 R2, PT, PT, -R12, -0x43300000, RZ ;  /* 0xbcd000000c027810 */ /* 0x000fc80007ffe1ff */
[----:B------:R-:W-:Y:S02]  /*0810*/  FSETP.NEU.AND P0, PT, |R3|, R2, PT ;  /* 0x000000020300720b */ /* 0x000fe40003f0d200 */
[----:B------:R-:W-:Y:S02]  /*0820*/  LOP3.LUT R11, R17, R11, RZ, 0x3c, !PT ;  /* 0x0000000b110b7212 */ /* 0x000fe400078e3cff */
[----:B------:R-:W-:Y:S02]  /*0830*/  FSEL R18, R16, R18, !P0 ;  /* 0x0000001210127208 */ /* 0x000fe40004000000 */
[----:B------:R-:W-:Y:S01]  /*0840*/  FSEL R19, R11, R19, !P0 ;  /* 0x000000130b137208 */ /* 0x000fe20004000000 */
[----:B------:R-:W-:Y:S06]  /*0850*/  BRA `(.L_x_4) ;  /* 0x0000000000547947 */ /* 0x000fec0003800000 */
.L_x_3:
[----:B------:R-:W-:-:S14]  /*0860*/  DSETP.NAN.AND P0, PT, R12, R12, PT ;  /* 0x0000000c0c00722a */ /* 0x000fdc0003f08000 */
[----:B------:R-:W-:Y:S05]  /*0870*/  @P0 BRA `(.L_x_5) ;  /* 0x0000000000440947 */ /* 0x000fea0003800000 */
[----:B------:R-:W-:-:S14]  /*0880*/  DSETP.NAN.AND P0, PT, R10, R10, PT ;  /* 0x0000000a0a00722a */ /* 0x000fdc0003f08000 */
[----:B------:R-:W-:Y:S05]  /*0890*/  @P0 BRA `(.L_x_6) ;  /* 0x0000000000300947 */ /* 0x000fea0003800000 */
[----:B------:R-:W-:Y:S01]  /*08a0*/  ISETP.NE.AND P0, PT, R22, R23, PT ;  /* 0x000000171600720c */ /* 0x000fe20003f05270 */
[----:B------:R-:W-:Y:S02]  /*08b0*/  IMAD.MOV.U32 R18, RZ, RZ, 0x0 ;  /* 0x00000000ff127424 */ /* 0x000fe400078e00ff */
[----:B------:R-:W-:-:S10]  /*08c0*/  IMAD.MOV.U32 R19, RZ, RZ, -0x80000 ;  /* 0xfff80000ff137424 */ /* 0x000fd400078e00ff */
[----:B------:R-:W-:Y:S05]  /*08d0*/  @!P0 BRA `(.L_x_4) ;  /* 0x0000000000348947 */ /* 0x000fea0003800000 */
[----:B------:R-:W-:Y:S02]  /*08e0*/  ISETP.NE.AND P0, PT, R22, 0x7ff00000, PT ;  /* 0x7ff000001600780c */ /* 0x000fe40003f05270 */
[----:B------:R-:W-:Y:S02]  /*08f0*/  LOP3.LUT R19, R13, 0x80000000, R11, 0x48, !PT ;  /* 0x800000000d137812 */ /* 0x000fe400078e480b */
[----:B------:R-:W-:-:S13]  /*0900*/  ISETP.EQ.OR P0, PT, R23, RZ, !P0 ;  /* 0x000000ff1700720c */ /* 0x000fda0004702670 */
[----:B------:R-:W-:Y:S01]  /*0910*/  @P0 LOP3.LUT R2, R19, 0x7ff00000, RZ, 0xfc, !PT ;  /* 0x7ff0000013020812 */ /* 0x000fe200078efcff */
[----:B------:R-:W-:Y:S02]  /*0920*/  @!P0 IMAD.MOV.U32 R18, RZ, RZ, RZ ;  /* 0x000000ffff128224 */ /* 0x000fe400078e00ff */
[----:B------:R-:W-:Y:S02]  /*0930*/  @P0 IMAD.MOV.U32 R18, RZ, RZ, RZ ;  /* 0x000000ffff120224 */ /* 0x000fe400078e00ff */
[----:B------:R-:W-:Y:S01]  /*0940*/  @P0 IMAD.MOV.U32 R19, RZ, RZ, R2 ;  /* 0x000000ffff130224 */ /* 0x000fe200078e0002 */
[----:B------:R-:W-:Y:S06]  /*0950*/  BRA `(.L_x_4) ;  /* 0x0000000000147947 */ /* 0x000fec0003800000 */
.L_x_6:
[----:B------:R-:W-:Y:S01]  /*0960*/  LOP3.LUT R19, R11, 0x80000, RZ, 0xfc, !PT ;  /* 0x000800000b137812 */ /* 0x000fe200078efcff */
[----:B------:R-:W-:Y:S01]  /*0970*/  IMAD.MOV.U32 R18, RZ, RZ, R10 ;  /* 0x000000ffff127224 */ /* 0x000fe200078e000a */
[----:B------:R-:W-:Y:S06]  /*0980*/  BRA `(.L_x_4) ;  /* 0x0000000000087947 */ /* 0x000fec0003800000 */
.L_x_5:
[----:B------:R-:W-:Y:S01]  /*0990*/  LOP3.LUT R19, R13, 0x80000, RZ, 0xfc, !PT ;  /* 0x000800000d137812 */ /* 0x000fe200078efcff */
[----:B------:R-:W-:-:S07]  /*09a0*/  IMAD.MOV.U32 R18, RZ, RZ, R12 ;  /* 0x000000ffff127224 */ /* 0x000fce00078e000c */
.L_x_4:
[----:B------:R-:W-:Y:S05]  /*09b0*/  BSYNC.RECONVERGENT B1 ;  /* 0x0000000000017941 */ /* 0x000fea0003800200 */
.L_x_2:
[----:B------:R-:W-:Y:S02]  /*09c0*/  IMAD.MOV.U32 R2, RZ, RZ, R0 ;  /* 0x000000ffff027224 */ /* 0x000fe400078e0000 */
[----:B------:R-:W-:-:S04]  /*09d0*/  IMAD.MOV.U32 R3, RZ, RZ, 0x0 ;  /* 0x00000000ff037424 */ /* 0x000fc800078e00ff */
[----:B------:R-:W-:Y:S05]  /*09e0*/  RET.REL.NODEC R2 `(_Z6v1_ODEPdS_S_diiddddddd) ;  /* 0xfffffff402847950 */ /* 0x000fea0003c3ffff */
.L_x_7:
[----:B------:R-:W-:-:S00]  /*09f0*/  BRA `(.L_x_7) ;  /* 0xfffffffc00fc7947 */ /* 0x000fc0000383ffff */
[----:B------:R-:W-:-:S00]  /*0a00*/  NOP ;  /* 0x0000000000007918 */ /* 0x000fc00000000000 */
[----:B------:R-:W-:-:S00]  /*0a10*/  NOP ;  /* 0x0000000000007918 */ /* 0x000fc00000000000 */
[----:B------:R-:W-:-:S00]  /*0a20*/  NOP ;  /* 0x0000000000007918 */ /* 0x000fc00000000000 */
[----:B------:R-:W-:-:S00]  /*0a30*/  NOP ;  /* 0x0000000000007918 */ /* 0x000fc00000000000 */
[----:B------:R-:W-:-:S00]  /*0a40*/  NOP ;  /* 0x0000000000007918 */ /* 0x000fc00000000000 */
[----:B------:R-:W-:-:S00]  /*0a50*/  NOP ;  /* 0x0000000000007918 */ /* 0x000fc00000000000 */
[----:B------:R-:W-:-:S00]  /*0a60*/  NOP ;  /* 0x0000000000007918 */ /* 0x000fc00000000000 */
[----:B------:R-:W-:-:S00]  /*0a70*/  NOP ;  /* 0x0000000000007918 */ /* 0x000fc00000000000 */
.L_x_9:


//--------------------- .text._Z6v1_PDEPdS_S_diiddddddd --------------------------
	.section	.text._Z6v1_PDEPdS_S_diiddddddd,"ax",@progbits
	.align	128
        .global         _Z6v1_PDEPdS_S_diiddddddd
        .type           _Z6v1_PDEPdS_S_diiddddddd,@function
        .size           _Z6v1_PDEPdS_S_diiddddddd,(.L_x_11 - _Z6v1_PDEPdS_S_diiddddddd)
        .other          _Z6v1_PDEPdS_S_diiddddddd,@"STO_CUDA_ENTRY STV_DEFAULT"
_Z6v1_PDEPdS_S_diiddddddd:
.text._Z6v1_PDEPdS_S_diiddddddd:
[----:B------:R-:W-:Y:S01]  /*0000*/  LDC R1, c[0x0][0x37c] ;  /* 0x0000df00ff017b82 */ /* 0x000fe20000000800 */
[----:B------:R-:W0:Y:S07]  /*0010*/  S2R R9, SR_TID.Y ;  /* 0x0000000000097919 */ /* 0x000e2e0000002200 */
[----:B------:R-:W1:Y:S01]  /*0020*/  LDC R0, c[0x0][0x360] ;  /* 0x0000d800ff007b82 */ /* 0x000e620000000800 */
[----:B------:R-:W1:Y:S07]  /*0030*/  S2R R7, SR_TID.X ;  /* 0x0000000000077919 */ /* 0x000e6e0000002100 */
[----:B------:R-:W2:Y:S08]  /*0040*/  LDC R11, c[0x0][0x3a4] ;  /* 0x0000e900ff0b7b82 */ /* 0x000eb00000000800 */
[----:B------:R-:W0:Y:S08]  /*0050*/  S2UR UR4, SR_CTAID.Y ;  /* 0x00000000000479c3 */ /* 0x000e300000002600 */
[----:B------:R-:W0:Y:S08]  /*0060*/  LDC R2, c[0x0][0x364] ;  /* 0x0000d900ff027b82 */ /* 0x000e300000000800 */
[----:B------:R-:W1:Y:S01]  /*0070*/  S2UR UR6, SR_CTAID.X ;  /* 0x00000000000679c3 */ /* 0x000e620000002500 */
[----:B--2---:R-:W-:-:S07]  /*0080*/  IADD3 R3, PT, PT, R11, 0x2, RZ ;  /* 0x000000020b037810 */ /* 0x004fce0007ffe0ff */
[----:B------:R-:W2:Y:S01]  /*0090*/  LDC.64 R4, c[0x0][0x388] ;  /* 0x0000e200ff047b82 */ /* 0x000ea20000000a00 */
[----:B0-----:R-:W-:Y:S01]  /*00a0*/  IMAD R2, R2, UR4, R9 ;  /* 0x0000000402027c24 */ /* 0x001fe2000f8e0209 */
[----:B------:R-:W0:Y:S03]  /*00b0*/  LDCU.64 UR4, c[0x0][0x358] ;  /* 0x00006b00ff0477ac */ /* 0x000e260008000a00 */
[----:B------:R-:W-:Y:S02]  /*00c0*/  IMAD R3, R2, R3, R3 ;  /* 0x0000000302037224 */ /* 0x000fe400078e0203 */
[----:B-1----:R-:W-:Y:S01]  /*00d0*/  IMAD R0, R0, UR6, R7 ;  /* 0x0000000600007c24 */ /* 0x002fe2000f8e0207 */
[----:B------:R-:W1:Y:S04]  /*00e0*/  LDCU.64 UR6, c[0x0][0x388] ;  /* 0x00007100ff0677ac */ /* 0x000e680008000a00 */
[----:B------:R-:W-:-:S05]  /*00f0*/  IADD3 R0, PT, PT, R0, 0x1, R3 ;  /* 0x0000000100007810 */ /* 0x000fca0007ffe003 */
[----:B--2---:R-:W-:-:S05]  /*0100*/  IMAD.WIDE R4, R0, 0x8, R4 ;  /* 0x0000000800047825 */ /* 0x004fca00078e0204 */
[----:B0-----:R-:W2:Y:S04]  /*0110*/  LDG.E.64 R6, desc[UR4][R4.64+0x8] ;  /* 0x0000080404067981 */ /* 0x001ea8000c1e1b00 */
[----:B------:R-:W2:Y:S01]  /*0120*/  LDG.E.64 R8, desc[UR4][R4.64+-0x8] ;  /* 0xfffff80404087981 */ /* 0x000ea2000c1e1b00 */
[----:B------:R-:W-:Y:S02]  /*0130*/  SHF.R.S32.HI R13, RZ, 0x1f, R11 ;  /* 0x0000001fff0d7819 */ /* 0x000fe4000001140b */
[C---:B------:R-:W-:Y:S01]  /*0140*/  IADD3 R14, P0, PT, R0.reuse, -R11, RZ ;  /* 0x8000000b000e7210 */ /* 0x040fe20007f1e0ff */
[----:B------:R-:W3:Y:S01]  /*0150*/  LDG.E.64 R2, desc[UR4][R4.64] ;  /* 0x0000000404027981 */ /* 0x000ee2000c1e1b00 */
[----:B------:R-:W-:Y:S02]  /*0160*/  IMAD.WIDE R10, R11, 0x8, R4 ;  /* 0x000000080b0a7825 */ /* 0x000fe400078e0204 */
[----:B------:R-:W-:-:S02]  /*0170*/  LEA.HI.X.SX32 R13, R0, ~R13, 0x1, P0 ;  /* 0x8000000d000d7211 */ /* 0x000fc400000f0eff */
[C---:B-1----:R-:W-:Y:S02]  /*0180*/  LEA R12, P0, R14.reuse, UR6, 0x3 ;  /* 0x000000060e0c7c11 */ /* 0x042fe4000f8018ff */
[----:B------:R-:W4:Y:S02]  /*0190*/  LDG.E.64 R10, desc[UR4][R10.64+0x10] ;  /* 0x000010040a0a7981 */ /* 0x000f24000c1e1b00 */
[----:B------:R-:W-:Y:S01]  /*01a0*/  LEA.HI.X R13, R14, UR7, R13, 0x3, P0 ;  /* 0x000000070e0d7c11 */ /* 0x000fe200080f1c0d */
[----:B------:R-:W0:Y:S05]  /*01b0*/  LDCU.64 UR6, c[0x0][0x398] ;  /* 0x00007300ff0677ac */ /* 0x000e2a0008000a00 */
[----:B------:R-:W5:Y:S01]  /*01c0*/  LDG.E.64 R12, desc[UR4][R12.64+-0x10] ;  /* 0xfffff0040c0c7981 */ /* 0x000f62000c1e1b00 */
[----:B--2---:R-:W-:Y:S01]  /*01d0*/  DADD R6, R6, R8 ;  /* 0x0000000006067229 */ /* 0x004fe20000000008 */
[----:B------:R-:W1:Y:S07]  /*01e0*/  LDC.64 R8, c[0x0][0x380] ;  /* 0x0000e000ff087b82 */ /* 0x000e6e0000000a00 */
[----:B---3--:R-:W-:-:S08]  /*01f0*/  DFMA R6, R2, -4, R6 ;  /* 0xc01000000206782b */ /* 0x008fd00000000006 */
[----:B----4-:R-:W-:-:S08]  /*0200*/  DADD R6, R6, R10 ;  /* 0x0000000006067229 */ /* 0x010fd0000000000a */
[----:B-----5:R-:W-:-:S08]  /*0210*/  DADD R6, R6, R12 ;  /* 0x0000000006067229 */ /* 0x020fd0000000000c */
[----:B0-----:R-:W-:Y:S01]  /*0220*/  DFMA R6, R6, UR6, R2 ;  /* 0x0000000606067c2b */ /* 0x001fe20008000002 */
[----:B-1----:R-:W-:-:S06]  /*0230*/  IMAD.WIDE R2, R0, 0x8, R8 ;  /* 0x0000000800027825 */ /* 0x002fcc00078e0208 */
[----:B------:R-:W-:Y:S01]  /*0240*/  STG.E.64 desc[UR4][R2.64], R6 ;  /* 0x0000000602007986 */ /* 0x000fe2000c101b04 */
[----:B------:R-:W-:Y:S05]  /*0250*/  EXIT ;  /* 0x000000000000794d */ /* 0x000fea0003800000 */
.L_x_8:
        /* <DEDUP_REMOVED lines=10> */
.L_x_11:


//--------------------- .nv.shared.reserved.0     --------------------------
	.section	.nv.shared.reserved.0,"aw",@nobits
	.weak		__nv_reservedSMEM_offset_0_alias
	.size		__nv_reservedSMEM_offset_0_alias, 0, 64
	.other		__nv_reservedSMEM_offset_0_alias,@"STO_CUDA_RESERVED_SHARED STV_DEFAULT"
__nv_reservedSMEM_offset_0_alias:
	.zero		0
	.zero		64


//--------------------- .nv.constant0._Z6v1_ODEPdS_S_diiddddddd --------------------------
	.section	.nv.constant0._Z6v1_ODEPdS_S_diiddddddd,"a",@progbits
	.sectionflags	@""
	.align	4
.nv.constant0._Z6v1_ODEPdS_S_diiddddddd:
	.zero		992


//--------------------- .nv.constant0._Z6v1_PDEPdS_S_diiddddddd --------------------------
	.section	.nv.constant0._Z6v1_PDEPdS_S_diiddddddd,"a",@progbits
	.sectionflags	@""
	.align	4
.nv.constant0._Z6v1_PDEPdS_S_diiddddddd:
	.zero		992


//--------------------- SYMBOLS --------------------------

	.type		.nv.reservedSmem.offset0,@object
	.size		.nv.reservedSmem.offset0,0x4
